//
// Generated by NVIDIA NVVM Compiler
//
// Compiler Build ID: CL-36424714
// Cuda compilation tools, release 13.0, V13.0.88
// Based on NVVM 20.0.0
//

.version 9.0
.target sm_100
.address_size 64

	// .globl	_Z17reduce_add_kernelPKfPfi
.extern .shared .align 16 .b8 sdata[];

.visible .entry _Z17reduce_add_kernelPKfPfi(
	.param .u64 .ptr .align 1 _Z17reduce_add_kernelPKfPfi_param_0,
	.param .u64 .ptr .align 1 _Z17reduce_add_kernelPKfPfi_param_1,
	.param .u32 _Z17reduce_add_kernelPKfPfi_param_2
)
{
	.reg .pred 	%p<6>;
	.reg .b32 	%r<14>;
	.reg .b32 	%f<9>;
	.reg .b64 	%rd<9>;

	ld.param.u64 	%rd1, [_Z17reduce_add_kernelPKfPfi_param_0];
	ld.param.u64 	%rd2, [_Z17reduce_add_kernelPKfPfi_param_1];
	ld.param.u32 	%r8, [_Z17reduce_add_kernelPKfPfi_param_2];
	mov.u32 	%r1, %tid.x;
	mov.u32 	%r13, %ntid.x;
	mov.u32 	%r3, %ctaid.x;
	mad.lo.s32 	%r4, %r13, %r3, %r1;
	setp.ge.s32 	%p1, %r4, %r8;
	mov.f32 	%f8, 0f00000000;
	@%p1 bra 	$L__BB0_2;
	cvta.to.global.u64 	%rd3, %rd1;
	mul.wide.s32 	%rd4, %r4, 4;
	add.s64 	%rd5, %rd3, %rd4;
	ld.global.f32 	%f8, [%rd5];
$L__BB0_2:
	shl.b32 	%r9, %r1, 2;
	mov.u32 	%r10, sdata;
	add.s32 	%r5, %r10, %r9;
	st.shared.f32 	[%r5], %f8;
	bar.sync 	0;
	setp.lt.u32 	%p2, %r13, 2;
	@%p2 bra 	$L__BB0_6;
$L__BB0_3:
	shr.u32 	%r7, %r13, 1;
	setp.ge.u32 	%p3, %r1, %r7;
	@%p3 bra 	$L__BB0_5;
	ld.shared.f32 	%f4, [%r5];
	shl.b32 	%r11, %r7, 2;
	add.s32 	%r12, %r5, %r11;
	ld.shared.f32 	%f5, [%r12];
	add.f32 	%f6, %f4, %f5;
	st.shared.f32 	[%r5], %f6;
$L__BB0_5:
	bar.sync 	0;
	setp.gt.u32 	%p4, %r13, 3;
	mov.u32 	%r13, %r7;
	@%p4 bra 	$L__BB0_3;
$L__BB0_6:
	setp.ne.s32 	%p5, %r1, 0;
	@%p5 bra 	$L__BB0_8;
	ld.shared.f32 	%f7, [sdata];
	cvta.to.global.u64 	%rd6, %rd2;
	mul.wide.u32 	%rd7, %r3, 4;
	add.s64 	%rd8, %rd6, %rd7;
	st.global.f32 	[%rd8], %f7;
$L__BB0_8:
	ret;

}


// ===== COMPILED SASS (sm_100) =====

	.target	sm_100

	.elftype	@"ET_EXEC"


//--------------------- .note.nv.tkinfo           --------------------------
	.section	.note.nv.tkinfo,"",@"SHT_NOTE"
	.sectionflags	@"SHF_NOTE_NV_TKINFO"
	.tkinfo
        /*0018*/ 	.word	0x00000002
        /*0030*/ 	.string	""
        /*0030*/ 	.string	"ptxas"
        /*0030*/ 	.string	"Cuda compilation tools, release 13.0, V13.0.88"
        /*0030*/ 	.string	"Build cuda_13.0.r13.0/compiler.36424714_0"
        /*0030*/ 	.string	"-arch sm_100 -m 64 "



//--------------------- .note.nv.cuinfo           --------------------------
	.section	.note.nv.cuinfo,"",@"SHT_NOTE"
	.sectionflags	@"SHF_NOTE_NV_CUINFO"
        /*0018*/ 	.short	0x0002
        /*001a*/ 	.short	0x0064
        /*001c*/ 	.short	0x0082
	.zero		2


//--------------------- .nv.info                  --------------------------
	.section	.nv.info,"",@"SHT_CUDA_INFO"
	.align	4


	//----- nvinfo : EIATTR_REGCOUNT
	.align		4
        /*0000*/ 	.byte	0x04, 0x2f
        /*0002*/ 	.short	(.L_1 - .L_0)
	.align		4
.L_0:
        /*0004*/ 	.word	index@(_Z17reduce_add_kernelPKfPfi)
        /*0008*/ 	.word	0x0000000a


	//----- nvinfo : EIATTR_FRAME_SIZE
	.align		4
.L_1:
        /*000c*/ 	.byte	0x04, 0x11
        /*000e*/ 	.short	(.L_3 - .L_2)
	.align		4
.L_2:
        /*0010*/ 	.word	index@(_Z17reduce_add_kernelPKfPfi)
        /*0014*/ 	.word	0x00000000


	//----- nvinfo : EIATTR_MIN_STACK_SIZE
	.align		4
.L_3:
        /*0018*/ 	.byte	0x04, 0x12
        /*001a*/ 	.short	(.L_5 - .L_4)
	.align		4
.L_4:
        /*001c*/ 	.word	index@(_Z17reduce_add_kernelPKfPfi)
        /*0020*/ 	.word	0x00000000
.L_5:


//--------------------- .nv.compat                --------------------------
	.section	.nv.compat,"",@"SHT_CUDA_COMPAT_INFO"
	.align	4
        /*0000*/ 	.byte	0x02, 0x09, 0x00, 0x00, 0x02, 0x02, 0x01, 0x00, 0x02, 0x05, 0x05, 0x00, 0x03, 0x07, 0x01, 0x01
        /*0010*/ 	.byte	0x02, 0x03, 0x00, 0x00, 0x02, 0x06, 0x01, 0x00, 0x04, 0x0b, 0x08, 0x00, 0x09, 0x00, 0x00, 0x00
        /*0020*/ 	.byte	0x00, 0x00, 0x00, 0x00


//--------------------- .nv.info._Z17reduce_add_kernelPKfPfi --------------------------
	.section	.nv.info._Z17reduce_add_kernelPKfPfi,"",@"SHT_CUDA_INFO"
	.sectionflags	@""
	.align	4


	//----- nvinfo : EIATTR_CUDA_API_VERSION
	.align		4
        /*0000*/ 	.byte	0x04, 0x37
        /*0002*/ 	.short	(.L_7 - .L_6)
.L_6:
        /*0004*/ 	.word	0x00000082


	//----- nvinfo : EIATTR_KPARAM_INFO
	.align		4
.L_7:
        /*0008*/ 	.byte	0x04, 0x17
        /*000a*/ 	.short	(.L_9 - .L_8)
.L_8:
        /*000c*/ 	.word	0x00000000
        /*0010*/ 	.short	0x0002
        /*0012*/ 	.short	0x0010
        /*0014*/ 	.byte	0x00, 0xf0, 0x11, 0x00


	//----- nvinfo : EIATTR_KPARAM_INFO
	.align		4
.L_9:
        /*0018*/ 	.byte	0x04, 0x17
        /*001a*/ 	.short	(.L_11 - .L_10)
.L_10:
        /*001c*/ 	.word	0x00000000
        /*0020*/ 	.short	0x0001
        /*0022*/ 	.short	0x0008
        /*0024*/ 	.byte	0x00, 0xf5, 0x21, 0x00


	//----- nvinfo : EIATTR_KPARAM_INFO
	.align		4
.L_11:
        /*0028*/ 	.byte	0x04, 0x17
        /*002a*/ 	.short	(.L_13 - .L_12)
.L_12:
        /*002c*/ 	.word	0x00000000
        /*0030*/ 	.short	0x0000
        /*0032*/ 	.short	0x0000
        /*0034*/ 	.byte	0x00, 0xf5, 0x21, 0x00


	//----- nvinfo : EIATTR_SPARSE_MMA_MASK
	.align		4
.L_13:
        /*0038*/ 	.byte	0x03, 0x50
        /*003a*/ 	.short	0x0000


	//----- nvinfo : EIATTR_MAXREG_COUNT
	.align		4
        /*003c*/ 	.byte	0x03, 0x1b
        /*003e*/ 	.short	0x00ff


	//----- nvinfo : EIATTR_NUM_BARRIERS
	.align		4
        /*0040*/ 	.byte	0x02, 0x4c
        /*0042*/ 	.byte	0x01
	.zero		1


	//----- nvinfo : EIATTR_MERCURY_ISA_VERSION
	.align		4
        /*0044*/ 	.byte	0x03, 0x5f
        /*0046*/ 	.short	0x0101


	//----- nvinfo : EIATTR_VRC_CTA_INIT_COUNT
	.align		4
        /*0048*/ 	.byte	0x02, 0x4a
	.zero		1
	.zero		1


	//----- nvinfo : EIATTR_EXIT_INSTR_OFFSETS
	.align		4
        /*004c*/ 	.byte	0x04, 0x1c
        /*004e*/ 	.short	(.L_15 - .L_14)


	//   ....[0]....
.L_14:
        /*0050*/ 	.word	0x00000210


	//   ....[1]....
        /*0054*/ 	.word	0x00000290


	//----- nvinfo : EIATTR_CBANK_PARAM_SIZE
	.align		4
.L_15:
        /*0058*/ 	.byte	0x03, 0x19
        /*005a*/ 	.short	0x0014


	//----- nvinfo : EIATTR_PARAM_CBANK
	.align		4
        /*005c*/ 	.byte	0x04, 0x0a
        /*005e*/ 	.short	(.L_17 - .L_16)
	.align		4
.L_16:
        /*0060*/ 	.word	index@(.nv.constant0._Z17reduce_add_kernelPKfPfi)
        /*0064*/ 	.short	0x0380
        /*0066*/ 	.short	0x0014


	//----- nvinfo : EIATTR_SW_WAR
	.align		4
.L_17:
        /*0068*/ 	.byte	0x04, 0x36
        /*006a*/ 	.short	(.L_19 - .L_18)
.L_18:
        /*006c*/ 	.word	0x00000008
.L_19:


//--------------------- .nv.callgraph             --------------------------
	.section	.nv.callgraph,"",@"SHT_CUDA_CALLGRAPH"
	.align	4
	.sectionentsize	8
	.align		4
        /*0000*/ 	.word	0x00000000
	.align		4
        /*0004*/ 	.word	0xffffffff
	.align		4
        /*0008*/ 	.word	0x00000000
	.align		4
        /*000c*/ 	.word	0xfffffffe
	.align		4
        /*0010*/ 	.word	0x00000000
	.align		4
        /*0014*/ 	.word	0xfffffffd
	.align		4
        /*0018*/ 	.word	0x00000000
	.align		4
        /*001c*/ 	.word	0xfffffffc


//--------------------- .text._Z17reduce_add_kernelPKfPfi --------------------------
	.section	.text._Z17reduce_add_kernelPKfPfi,"ax",@progbits
	.align	128
        .global         _Z17reduce_add_kernelPKfPfi
        .type           _Z17reduce_add_kernelPKfPfi,@function
        .size           _Z17reduce_add_kernelPKfPfi,(.L_x_3 - _Z17reduce_add_kernelPKfPfi)
        .other          _Z17reduce_add_kernelPKfPfi,@"STO_CUDA_ENTRY STV_DEFAULT"
_Z17reduce_add_kernelPKfPfi:
.text._Z17reduce_add_kernelPKfPfi:
[----:B------:R-:W-:Y:S01]  /*0000*/  LDC R1, c[0x0][0x37c] ;  /* 0x0000df00ff017b82 */ /* 0x000fe20000000800 */
[----:B------:R-:W0:Y:S01]  /*0010*/  S2R R6, SR_TID.X ;  /* 0x0000000000067919 */ /* 0x000e220000002100 */
[----:B------:R-:W0:Y:S01]  /*0020*/  LDCU UR8, c[0x0][0x360] ;  /* 0x00006c00ff0877ac */ /* 0x000e220008000800 */
[----:B------:R-:W-:Y:S01]  /*0030*/  IMAD.MOV.U32 R4, RZ, RZ, RZ ;  /* 0x000000ffff047224 */ /* 0x000fe200078e00ff */
[----:B------:R-:W0:Y:S01]  /*0040*/  S2R R7, SR_CTAID.X ;  /* 0x0000000000077919 */ /* 0x000e220000002500 */
[----:B------:R-:W1:Y:S01]  /*0050*/  LDCU UR4, c[0x0][0x390] ;  /* 0x00007200ff0477ac */ /* 0x000e620008000800 */
[----:B------:R-:W2:Y:S01]  /*0060*/  LDCU.64 UR6, c[0x0][0x358] ;  /* 0x00006b00ff0677ac */ /* 0x000ea20008000a00 */
[----:B0-----:R-:W-:-:S05]  /*0070*/  IMAD R5, R7, UR8, R6 ;  /* 0x0000000807057c24 */ /* 0x001fca000f8e0206 */
[----:B-1----:R-:W-:-:S13]  /*0080*/  ISETP.GE.AND P0, PT, R5, UR4, PT ;  /* 0x0000000405007c0c */ /* 0x002fda000bf06270 */
[----:B------:R-:W0:Y:S02]  /*0090*/  @!P0 LDC.64 R2, c[0x0][0x380] ;  /* 0x0000e000ff028b82 */ /* 0x000e240000000a00 */
[----:B0-----:R-:W-:-:S05]  /*00a0*/  @!P0 IMAD.WIDE R2, R5, 0x4, R2 ;  /* 0x0000000405028825 */ /* 0x001fca00078e0202 */
[----:B--2---:R-:W2:Y:S01]  /*00b0*/  @!P0 LDG.E R4, desc[UR6][R2.64] ;  /* 0x0000000602048981 */ /* 0x004ea2000c1e1900 */
[----:B------:R-:W0:Y:S01]  /*00c0*/  S2UR UR5, SR_CgaCtaId ;  /* 0x00000000000579c3 */ /* 0x000e220000008800 */
[----:B------:R-:W-:Y:S01]  /*00d0*/  IMAD.U32 R0, RZ, RZ, UR8 ;  /* 0x00000008ff007e24 */ /* 0x000fe2000f8e00ff */
[----:B------:R-:W-:Y:S01]  /*00e0*/  UMOV UR4, 0x400 ;  /* 0x0000040000047882 */ /* 0x000fe20000000000 */
[----:B------:R-:W-:-:S03]  /*00f0*/  ISETP.NE.AND P0, PT, R6, RZ, PT ;  /* 0x000000ff0600720c */ /* 0x000fc60003f05270 */
[----:B------:R-:W-:Y:S01]  /*0100*/  ISETP.GE.U32.AND P1, PT, R0, 0x2, PT ;  /* 0x000000020000780c */ /* 0x000fe20003f26070 */
[----:B0-----:R-:W-:-:S06]  /*0110*/  ULEA UR4, UR5, UR4, 0x18 ;  /* 0x0000000405047291 */ /* 0x001fcc000f8ec0ff */
[----:B------:R-:W-:-:S05]  /*0120*/  LEA R5, R6, UR4, 0x2 ;  /* 0x0000000406057c11 */ /* 0x000fca000f8e10ff */
[----:B--2---:R0:W-:Y:S01]  /*0130*/  STS [R5], R4 ;  /* 0x0000000405007388 */ /* 0x0041e20000000800 */
[----:B------:R-:W-:Y:S06]  /*0140*/  BAR.SYNC.DEFER_BLOCKING 0x0 ;  /* 0x0000000000007b1d */ /* 0x000fec0000010000 */
[----:B------:R-:W-:Y:S05]  /*0150*/  @!P1 BRA `(.L_x_0) ;  /* 0x00000000002c9947 */ /* 0x000fea0003800000 */
.L_x_1:
[----:B0-----:R-:W-:-:S04]  /*0160*/  SHF.R.U32.HI R4, RZ, 0x1, R0 ;  /* 0x00000001ff047819 */ /* 0x001fc80000011600 */
[----:B------:R-:W-:-:S13]  /*0170*/  ISETP.GE.U32.AND P1, PT, R6, R4, PT ;  /* 0x000000040600720c */ /* 0x000fda0003f26070 */
[----:B------:R-:W-:Y:S01]  /*0180*/  @!P1 LEA R3, R4, R5, 0x2 ;  /* 0x0000000504039211 */ /* 0x000fe200078e10ff */
[----:B------:R-:W-:Y:S05]  /*0190*/  @!P1 LDS R2, [R5] ;  /* 0x0000000005029984 */ /* 0x000fea0000000800 */
[----:B------:R-:W0:Y:S02]  /*01a0*/  @!P1 LDS R3, [R3] ;  /* 0x0000000003039984 */ /* 0x000e240000000800 */
[----:B0-----:R-:W-:-:S05]  /*01b0*/  @!P1 FADD R2, R2, R3 ;  /* 0x0000000302029221 */ /* 0x001fca0000000000 */
[----:B------:R1:W-:Y:S01]  /*01c0*/  @!P1 STS [R5], R2 ;  /* 0x0000000205009388 */ /* 0x0003e20000000800 */
[----:B------:R-:W-:Y:S01]  /*01d0*/  BAR.SYNC.DEFER_BLOCKING 0x0 ;  /* 0x0000000000007b1d */ /* 0x000fe20000010000 */
[----:B------:R-:W-:Y:S01]  /*01e0*/  ISETP.GT.U32.AND P1, PT, R0, 0x3, PT ;  /* 0x000000030000780c */ /* 0x000fe20003f24070 */
[----:B------:R-:W-:-:S12]  /*01f0*/  IMAD.MOV.U32 R0, RZ, RZ, R4 ;  /* 0x000000ffff007224 */ /* 0x000fd800078e0004 */
[----:B-1----:R-:W-:Y:S05]  /*0200*/  @P1 BRA `(.L_x_1) ;  /* 0xfffffffc00d41947 */ /* 0x002fea000383ffff */
.L_x_0:
[----:B------:R-:W-:Y:S05]  /*0210*/  @P0 EXIT ;  /* 0x000000000000094d */ /* 0x000fea0003800000 */
[----:B------:R-:W1:Y:S01]  /*0220*/  S2UR UR5, SR_CgaCtaId ;  /* 0x00000000000579c3 */ /* 0x000e620000008800 */
[----:B------:R-:W-:-:S07]  /*0230*/  UMOV UR4, 0x400 ;  /* 0x0000040000047882 */ /* 0x000fce0000000000 */
[----:B------:R-:W2:Y:S01]  /*0240*/  LDC.64 R2, c[0x0][0x388] ;  /* 0x0000e200ff027b82 */ /* 0x000ea20000000a00 */
[----:B-1----:R-:W-:Y:S01]  /*0250*/  ULEA UR4, UR5, UR4, 0x18 ;  /* 0x0000000405047291 */ /* 0x002fe2000f8ec0ff */
[----:B--2---:R-:W-:-:S08]  /*0260*/  IMAD.WIDE.U32 R2, R7, 0x4, R2 ;  /* 0x0000000407027825 */ /* 0x004fd000078e0002 */
[----:B0-----:R-:W0:Y:S04]  /*0270*/  LDS R5, [UR4] ;  /* 0x00000004ff057984 */ /* 0x001e280008000800 */
[----:B0-----:R-:W-:Y:S01]  /*0280*/  STG.E desc[UR6][R2.64], R5 ;  /* 0x0000000502007986 */ /* 0x001fe2000c101906 */
[----:B------:R-:W-:Y:S05]  /*0290*/  EXIT ;  /* 0x000000000000794d */ /* 0x000fea0003800000 */
.L_x_2:
[----:B------:R-:W-:-:S00]  /*02a0*/  BRA `(.L_x_2) ;  /* 0xfffffffc00fc7947 */ /* 0x000fc0000383ffff */
[----:B------:R-:W-:-:S00]  /*02b0*/  NOP ;  /* 0x0000000000007918 */ /* 0x000fc00000000000 */
        /* <DEDUP_REMOVED lines=12> */
.L_x_3:


//--------------------- .nv.shared._Z17reduce_add_kernelPKfPfi --------------------------
	.section	.nv.shared._Z17reduce_add_kernelPKfPfi,"aw",@nobits
	.sectionflags	@""
	.align	16
	.zero		1024


//--------------------- .nv.shared.reserved.0     --------------------------
	.section	.nv.shared.reserved.0,"aw",@nobits
	.weak		__nv_reservedSMEM_offset_0_alias
	.size		__nv_reservedSMEM_offset_0_alias, 0, 64
	.other		__nv_reservedSMEM_offset_0_alias,@"STO_CUDA_RESERVED_SHARED STV_DEFAULT"
__nv_reservedSMEM_offset_0_alias:
	.zero		0
	.zero		64


//--------------------- .nv.constant0._Z17reduce_add_kernelPKfPfi --------------------------
	.section	.nv.constant0._Z17reduce_add_kernelPKfPfi,"a",@progbits
	.sectionflags	@""
	.align	4
.nv.constant0._Z17reduce_add_kernelPKfPfi:
	.zero		916


//--------------------- SYMBOLS --------------------------

	.type		.nv.reservedSmem.offset0,@object
	.size		.nv.reservedSmem.offset0,0x4
	.type		.nv.reservedSmem.cap,@object
	.size		.nv.reservedSmem.cap,0x4
